//
// Generated by NVIDIA NVVM Compiler
//
// Compiler Build ID: CL-36424714
// Cuda compilation tools, release 13.0, V13.0.88
// Based on NVVM 20.0.0
//

.version 9.0
.target sm_100
.address_size 64

	// .globl	_Z9vectorAddPKfS0_Pfi
.extern .func  (.param .b32 func_retval0) vprintf
(
	.param .b64 vprintf_param_0,
	.param .b64 vprintf_param_1
)
;
.global .align 1 .b8 $str[85] = {231, 186, 191, 231, 168, 139, 229, 157, 151, 231, 188, 150, 229, 143, 183, 58, 32, 37, 100, 44, 32, 229, 157, 151, 229, 134, 133, 231, 186, 191, 231, 168, 139, 231, 188, 150, 229, 143, 183, 58, 32, 37, 100, 44, 32, 229, 133, 168, 229, 177, 128, 231, 180, 162, 229, 188, 149, 58, 32, 37, 100, 44, 32, 232, 174, 161, 231, 174, 151, 58, 32, 37, 102, 32, 43, 32, 37, 102, 32, 61, 32, 37, 102, 10};

.visible .entry _Z9vectorAddPKfS0_Pfi(
	.param .u64 .ptr .align 1 _Z9vectorAddPKfS0_Pfi_param_0,
	.param .u64 .ptr .align 1 _Z9vectorAddPKfS0_Pfi_param_1,
	.param .u64 .ptr .align 1 _Z9vectorAddPKfS0_Pfi_param_2,
	.param .u32 _Z9vectorAddPKfS0_Pfi_param_3
)
{
	.local .align 8 .b8 	__local_depot0[40];
	.reg .b64 	%SP;
	.reg .b64 	%SPL;
	.reg .pred 	%p<2>;
	.reg .b32 	%r<8>;
	.reg .b32 	%f<6>;
	.reg .b64 	%rd<15>;
	.reg .b64 	%fd<4>;

	mov.u64 	%SPL, __local_depot0;
	cvta.local.u64 	%SP, %SPL;
	ld.param.u64 	%rd1, [_Z9vectorAddPKfS0_Pfi_param_0];
	ld.param.u64 	%rd2, [_Z9vectorAddPKfS0_Pfi_param_1];
	ld.param.u64 	%rd3, [_Z9vectorAddPKfS0_Pfi_param_2];
	ld.param.u32 	%r4, [_Z9vectorAddPKfS0_Pfi_param_3];
	mov.u32 	%r1, %tid.x;
	mov.u32 	%r2, %ctaid.x;
	mov.u32 	%r5, %ntid.x;
	mad.lo.s32 	%r3, %r2, %r5, %r1;
	setp.ge.s32 	%p1, %r3, %r4;
	@%p1 bra 	$L__BB0_2;
	add.u64 	%rd4, %SP, 0;
	add.u64 	%rd5, %SPL, 0;
	cvta.to.global.u64 	%rd6, %rd1;
	cvta.to.global.u64 	%rd7, %rd2;
	cvta.to.global.u64 	%rd8, %rd3;
	mul.wide.s32 	%rd9, %r3, 4;
	add.s64 	%rd10, %rd6, %rd9;
	ld.global.f32 	%f1, [%rd10];
	add.s64 	%rd11, %rd7, %rd9;
	ld.global.f32 	%f2, [%rd11];
	add.f32 	%f3, %f1, %f2;
	add.s64 	%rd12, %rd8, %rd9;
	st.global.f32 	[%rd12], %f3;
	ld.global.f32 	%f4, [%rd10];
	cvt.f64.f32 	%fd1, %f4;
	ld.global.f32 	%f5, [%rd11];
	cvt.f64.f32 	%fd2, %f5;
	cvt.f64.f32 	%fd3, %f3;
	st.local.v2.u32 	[%rd5], {%r2, %r1};
	st.local.u32 	[%rd5+8], %r3;
	st.local.f64 	[%rd5+16], %fd1;
	st.local.f64 	[%rd5+24], %fd2;
	st.local.f64 	[%rd5+32], %fd3;
	mov.u64 	%rd13, $str;
	cvta.global.u64 	%rd14, %rd13;
	{ // callseq 0, 0
	.param .b64 param0;
	st.param.b64 	[param0], %rd14;
	.param .b64 param1;
	st.param.b64 	[param1], %rd4;
	.param .b32 retval0;
	call.uni (retval0), 
	vprintf, 
	(
	param0, 
	param1
	);
	ld.param.b32 	%r6, [retval0];
	} // callseq 0
$L__BB0_2:
	ret;

}


// ===== COMPILED SASS (sm_100) =====

	.target	sm_100

	.elftype	@"ET_EXEC"


//--------------------- .note.nv.tkinfo           --------------------------
	.section	.note.nv.tkinfo,"",@"SHT_NOTE"
	.sectionflags	@"SHF_NOTE_NV_TKINFO"
	.tkinfo
        /*0018*/ 	.word	0x00000002
        /*0030*/ 	.string	""
        /*0030*/ 	.string	"ptxas"
        /*0030*/ 	.string	"Cuda compilation tools, release 13.0, V13.0.88"
        /*0030*/ 	.string	"Build cuda_13.0.r13.0/compiler.36424714_0"
        /*0030*/ 	.string	"-arch sm_100 -m 64 "



//--------------------- .note.nv.cuinfo           --------------------------
	.section	.note.nv.cuinfo,"",@"SHT_NOTE"
	.sectionflags	@"SHF_NOTE_NV_CUINFO"
        /*0018*/ 	.short	0x0002
        /*001a*/ 	.short	0x0064
        /*001c*/ 	.short	0x0082
	.zero		2


//--------------------- .nv.info                  --------------------------
	.section	.nv.info,"",@"SHT_CUDA_INFO"
	.align	4


	//----- nvinfo : EIATTR_REGCOUNT
	.align		4
        /*0000*/ 	.byte	0x04, 0x2f
        /*0002*/ 	.short	(.L_2 - .L_1)
	.align		4
.L_1:
        /*0004*/ 	.word	index@(_Z9vectorAddPKfS0_Pfi)
        /*0008*/ 	.word	0x0000001a


	//----- nvinfo : EIATTR_FRAME_SIZE
	.align		4
.L_2:
        /*000c*/ 	.byte	0x04, 0x11
        /*000e*/ 	.short	(.L_4 - .L_3)
	.align		4
.L_3:
        /*0010*/ 	.word	index@(_Z9vectorAddPKfS0_Pfi)
        /*0014*/ 	.word	0x00000028


	//----- nvinfo : EIATTR_MIN_STACK_SIZE
	.align		4
.L_4:
        /*0018*/ 	.byte	0x04, 0x12
        /*001a*/ 	.short	(.L_6 - .L_5)
	.align		4
.L_5:
        /*001c*/ 	.word	index@(_Z9vectorAddPKfS0_Pfi)
        /*0020*/ 	.word	0x00000028
.L_6:


//--------------------- .nv.compat                --------------------------
	.section	.nv.compat,"",@"SHT_CUDA_COMPAT_INFO"
	.align	4
        /*0000*/ 	.byte	0x02, 0x09, 0x00, 0x00, 0x02, 0x02, 0x01, 0x00, 0x02, 0x05, 0x05, 0x00, 0x03, 0x07, 0x01, 0x01
        /*0010*/ 	.byte	0x02, 0x03, 0x00, 0x00, 0x02, 0x06, 0x01, 0x00, 0x04, 0x0b, 0x08, 0x00, 0x09, 0x00, 0x00, 0x00
        /*0020*/ 	.byte	0x00, 0x00, 0x00, 0x00


//--------------------- .nv.info._Z9vectorAddPKfS0_Pfi --------------------------
	.section	.nv.info._Z9vectorAddPKfS0_Pfi,"",@"SHT_CUDA_INFO"
	.sectionflags	@""
	.align	4


	//----- nvinfo : EIATTR_CUDA_API_VERSION
	.align		4
        /*0000*/ 	.byte	0x04, 0x37
        /*0002*/ 	.short	(.L_8 - .L_7)
.L_7:
        /*0004*/ 	.word	0x00000082


	//----- nvinfo : EIATTR_KPARAM_INFO
	.align		4
.L_8:
        /*0008*/ 	.byte	0x04, 0x17
        /*000a*/ 	.short	(.L_10 - .L_9)
.L_9:
        /*000c*/ 	.word	0x00000000
        /*0010*/ 	.short	0x0003
        /*0012*/ 	.short	0x0018
        /*0014*/ 	.byte	0x00, 0xf0, 0x11, 0x00


	//----- nvinfo : EIATTR_KPARAM_INFO
	.align		4
.L_10:
        /*0018*/ 	.byte	0x04, 0x17
        /*001a*/ 	.short	(.L_12 - .L_11)
.L_11:
        /*001c*/ 	.word	0x00000000
        /*0020*/ 	.short	0x0002
        /*0022*/ 	.short	0x0010
        /*0024*/ 	.byte	0x00, 0xf5, 0x21, 0x00


	//----- nvinfo : EIATTR_KPARAM_INFO
	.align		4
.L_12:
        /*0028*/ 	.byte	0x04, 0x17
        /*002a*/ 	.short	(.L_14 - .L_13)
.L_13:
        /*002c*/ 	.word	0x00000000
        /*0030*/ 	.short	0x0001
        /*0032*/ 	.short	0x0008
        /*0034*/ 	.byte	0x00, 0xf5, 0x21, 0x00


	//----- nvinfo : EIATTR_KPARAM_INFO
	.align		4
.L_14:
        /*0038*/ 	.byte	0x04, 0x17
        /*003a*/ 	.short	(.L_16 - .L_15)
.L_15:
        /*003c*/ 	.word	0x00000000
        /*0040*/ 	.short	0x0000
        /*0042*/ 	.short	0x0000
        /*0044*/ 	.byte	0x00, 0xf5, 0x21, 0x00


	//----- nvinfo : EIATTR_SPARSE_MMA_MASK
	.align		4
.L_16:
        /*0048*/ 	.byte	0x03, 0x50
        /*004a*/ 	.short	0x0000


	//----- nvinfo : EIATTR_MAXREG_COUNT
	.align		4
        /*004c*/ 	.byte	0x03, 0x1b
        /*004e*/ 	.short	0x00ff


	//----- nvinfo : EIATTR_EXTERNS
	.align		4
        /*0050*/ 	.byte	0x04, 0x0f
        /*0052*/ 	.short	(.L_18 - .L_17)


	//   ....[0]....
	.align		4
.L_17:
        /*0054*/ 	.word	index@(vprintf)


	//----- nvinfo : EIATTR_MERCURY_ISA_VERSION
	.align		4
.L_18:
        /*0058*/ 	.byte	0x03, 0x5f
        /*005a*/ 	.short	0x0101


	//----- nvinfo : EIATTR_VRC_CTA_INIT_COUNT
	.align		4
        /*005c*/ 	.byte	0x02, 0x4a
	.zero		1
	.zero		1


	//----- nvinfo : EIATTR_SYSCALL_OFFSETS
	.align		4
        /*0060*/ 	.byte	0x04, 0x46
        /*0062*/ 	.short	(.L_20 - .L_19)


	//   ....[0]....
.L_19:
        /*0064*/ 	.word	0x00000280


	//----- nvinfo : EIATTR_EXIT_INSTR_OFFSETS
	.align		4
.L_20:
        /*0068*/ 	.byte	0x04, 0x1c
        /*006a*/ 	.short	(.L_22 - .L_21)


	//   ....[0]....
.L_21:
        /*006c*/ 	.word	0x000000c0


	//   ....[1]....
        /*0070*/ 	.word	0x00000290


	//----- nvinfo : EIATTR_CRS_STACK_SIZE
	.align		4
.L_22:
        /*0074*/ 	.byte	0x04, 0x1e
        /*0076*/ 	.short	(.L_24 - .L_23)
.L_23:
        /*0078*/ 	.word	0x00000000


	//----- nvinfo : EIATTR_CBANK_PARAM_SIZE
	.align		4
.L_24:
        /*007c*/ 	.byte	0x03, 0x19
        /*007e*/ 	.short	0x001c


	//----- nvinfo : EIATTR_PARAM_CBANK
	.align		4
        /*0080*/ 	.byte	0x04, 0x0a
        /*0082*/ 	.short	(.L_26 - .L_25)
	.align		4
.L_25:
        /*0084*/ 	.word	index@(.nv.constant0._Z9vectorAddPKfS0_Pfi)
        /*0088*/ 	.short	0x0380
        /*008a*/ 	.short	0x001c


	//----- nvinfo : EIATTR_SW_WAR
	.align		4
.L_26:
        /*008c*/ 	.byte	0x04, 0x36
        /*008e*/ 	.short	(.L_28 - .L_27)
.L_27:
        /*0090*/ 	.word	0x00000008
.L_28:


//--------------------- .nv.callgraph             --------------------------
	.section	.nv.callgraph,"",@"SHT_CUDA_CALLGRAPH"
	.align	4
	.sectionentsize	8
	.align		4
        /*0000*/ 	.word	0x00000000
	.align		4
        /*0004*/ 	.word	0xffffffff
	.align		4
        /*0008*/ 	.word	index@(_Z9vectorAddPKfS0_Pfi)
	.align		4
        /*000c*/ 	.word	index@(vprintf)
	.align		4
        /*0010*/ 	.word	0x00000000
	.align		4
        /*0014*/ 	.word	0xfffffffe
	.align		4
        /*0018*/ 	.word	0x00000000
	.align		4
        /*001c*/ 	.word	0xfffffffd
	.align		4
        /*0020*/ 	.word	0x00000000
	.align		4
        /*0024*/ 	.word	0xfffffffc


//--------------------- .nv.constant4             --------------------------
	.section	.nv.constant4,"a",@progbits
	.align	8
	.align		8
.nv.constant4:
        /*0000*/ 	.dword	vprintf
	.align		8
        /*0008*/ 	.dword	$str


//--------------------- .text._Z9vectorAddPKfS0_Pfi --------------------------
	.section	.text._Z9vectorAddPKfS0_Pfi,"ax",@progbits
	.align	128
        .global         _Z9vectorAddPKfS0_Pfi
        .type           _Z9vectorAddPKfS0_Pfi,@function
        .size           _Z9vectorAddPKfS0_Pfi,(.L_x_2 - _Z9vectorAddPKfS0_Pfi)
        .other          _Z9vectorAddPKfS0_Pfi,@"STO_CUDA_ENTRY STV_DEFAULT"
_Z9vectorAddPKfS0_Pfi:
.text._Z9vectorAddPKfS0_Pfi:
[----:B------:R-:W0:Y:S01]  /*0000*/  LDC R1, c[0x0][0x37c] ;  /* 0x0000df00ff017b82 */ /* 0x000e220000000800 */
[----:B------:R-:W1:Y:S01]  /*0010*/  S2R R3, SR_TID.X ;  /* 0x0000000000037919 */ /* 0x000e620000002100 */
[----:B------:R-:W2:Y:S01]  /*0020*/  LDCU UR5, c[0x0][0x2fc] ;  /* 0x00005f80ff0577ac */ /* 0x000ea20008000800 */
[----:B0-----:R-:W-:Y:S01]  /*0030*/  IADD3 R1, PT, PT, R1, -0x28, RZ ;  /* 0xffffffd801017810 */ /* 0x001fe20007ffe0ff */
[----:B------:R-:W1:Y:S01]  /*0040*/  S2R R2, SR_CTAID.X ;  /* 0x0000000000027919 */ /* 0x000e620000002500 */
[----:B------:R-:W1:Y:S01]  /*0050*/  LDCU UR6, c[0x0][0x360] ;  /* 0x00006c00ff0677ac */ /* 0x000e620008000800 */
[----:B------:R-:W0:Y:S01]  /*0060*/  LDCU UR7, c[0x0][0x398] ;  /* 0x00007300ff0777ac */ /* 0x000e220008000800 */
[----:B------:R-:W3:Y:S02]  /*0070*/  LDCU UR4, c[0x0][0x2f8] ;  /* 0x00005f00ff0477ac */ /* 0x000ee40008000800 */
[----:B---3--:R-:W-:-:S04]  /*0080*/  IADD3 R6, P1, PT, R1, UR4, RZ ;  /* 0x0000000401067c10 */ /* 0x008fc8000ff3e0ff */
[----:B--2---:R-:W-:Y:S01]  /*0090*/  IADD3.X R7, PT, PT, RZ, UR5, RZ, P1, !PT ;  /* 0x00000005ff077c10 */ /* 0x004fe20008ffe4ff */
[----:B-1----:R-:W-:-:S05]  /*00a0*/  IMAD R0, R2, UR6, R3 ;  /* 0x0000000602007c24 */ /* 0x002fca000f8e0203 */
[----:B0-----:R-:W-:-:S13]  /*00b0*/  ISETP.GE.AND P0, PT, R0, UR7, PT ;  /* 0x0000000700007c0c */ /* 0x001fda000bf06270 */
[----:B------:R-:W-:Y:S05]  /*00c0*/  @P0 EXIT ;  /* 0x000000000000094d */ /* 0x000fea0003800000 */
[----:B------:R-:W0:Y:S01]  /*00d0*/  LDC.64 R16, c[0x0][0x380] ;  /* 0x0000e000ff107b82 */ /* 0x000e220000000a00 */
[----:B------:R-:W1:Y:S07]  /*00e0*/  LDCU.64 UR4, c[0x0][0x358] ;  /* 0x00006b00ff0477ac */ /* 0x000e6e0008000a00 */
[----:B------:R-:W2:Y:S08]  /*00f0*/  LDC.64 R18, c[0x0][0x388] ;  /* 0x0000e200ff127b82 */ /* 0x000eb00000000a00 */
[----:B------:R-:W3:Y:S01]  /*0100*/  LDC.64 R20, c[0x0][0x390] ;  /* 0x0000e400ff147b82 */ /* 0x000ee20000000a00 */
[----:B0-----:R-:W-:-:S05]  /*0110*/  IMAD.WIDE R16, R0, 0x4, R16 ;  /* 0x0000000400107825 */ /* 0x001fca00078e0210 */
[----:B-1----:R-:W4:Y:S01]  /*0120*/  LDG.E R4, desc[UR4][R16.64] ;  /* 0x0000000410047981 */ /* 0x002f22000c1e1900 */
[----:B--2---:R-:W-:-:S05]  /*0130*/  IMAD.WIDE R18, R0, 0x4, R18 ;  /* 0x0000000400127825 */ /* 0x004fca00078e0212 */
[----:B------:R-:W4:Y:S01]  /*0140*/  LDG.E R5, desc[UR4][R18.64] ;  /* 0x0000000412057981 */ /* 0x000f22000c1e1900 */
[----:B---3--:R-:W-:-:S04]  /*0150*/  IMAD.WIDE R20, R0, 0x4, R20 ;  /* 0x0000000400147825 */ /* 0x008fc800078e0214 */
[----:B----4-:R-:W-:-:S05]  /*0160*/  FADD R23, R4, R5 ;  /* 0x0000000504177221 */ /* 0x010fca0000000000 */
[----:B------:R0:W-:Y:S04]  /*0170*/  STG.E desc[UR4][R20.64], R23 ;  /* 0x0000001714007986 */ /* 0x0001e8000c101904 */
[----:B------:R-:W2:Y:S04]  /*0180*/  LDG.E R5, desc[UR4][R16.64] ;  /* 0x0000000410057981 */ /* 0x000ea8000c1e1900 */
[----:B------:R-:W3:Y:S01]  /*0190*/  LDG.E R10, desc[UR4][R18.64] ;  /* 0x00000004120a7981 */ /* 0x000ee2000c1e1900 */
[----:B------:R-:W1:Y:S01]  /*01a0*/  F2F.F64.F32 R12, R23 ;  /* 0x00000017000c7310 */ /* 0x000e620000201800 */
[----:B------:R-:W-:Y:S01]  /*01b0*/  MOV R14, 0x0 ;  /* 0x00000000000e7802 */ /* 0x000fe20000000f00 */
[----:B------:R-:W4:Y:S01]  /*01c0*/  LDCU.64 UR4, c[0x4][0x8] ;  /* 0x01000100ff0477ac */ /* 0x000f220008000a00 */
[----:B------:R0:W-:Y:S04]  /*01d0*/  STL.64 [R1], R2 ;  /* 0x0000000201007387 */ /* 0x0001e80000100a00 */
[----:B------:R0:W-:Y:S01]  /*01e0*/  STL [R1+0x8], R0 ;  /* 0x0000080001007387 */ /* 0x0001e20000100800 */
[----:B------:R-:W0:Y:S03]  /*01f0*/  LDC.64 R14, c[0x4][R14] ;  /* 0x010000000e0e7b82 */ /* 0x000e260000000a00 */
[----:B-1----:R1:W-:Y:S01]  /*0200*/  STL.64 [R1+0x20], R12 ;  /* 0x0000200c01007387 */ /* 0x0023e20000100a00 */
[----:B----4-:R-:W-:Y:S01]  /*0210*/  MOV R4, UR4 ;  /* 0x0000000400047c02 */ /* 0x010fe20008000f00 */
[----:B--2---:R-:W2:Y:S08]  /*0220*/  F2F.F64.F32 R8, R5 ;  /* 0x0000000500087310 */ /* 0x004eb00000201800 */
[----:B---3--:R-:W3:Y:S01]  /*0230*/  F2F.F64.F32 R10, R10 ;  /* 0x0000000a000a7310 */ /* 0x008ee20000201800 */
[----:B--2---:R1:W-:Y:S04]  /*0240*/  STL.64 [R1+0x10], R8 ;  /* 0x0000100801007387 */ /* 0x0043e80000100a00 */
[----:B---3--:R1:W-:Y:S01]  /*0250*/  STL.64 [R1+0x18], R10 ;  /* 0x0000180a01007387 */ /* 0x0083e20000100a00 */
[----:B0-----:R-:W-:-:S07]  /*0260*/  MOV R5, UR5 ;  /* 0x0000000500057c02 */ /* 0x001fce0008000f00 */
[----:B------:R-:W-:-:S07]  /*0270*/  LEPC R20, `(.L_x_0) ;  /* 0x000000001014794e */ /* 0x000fce0000000000 */
[----:B-1----:R-:W-:Y:S05]  /*0280*/  CALL.ABS.NOINC R14 ;  /* 0x000000000e007343 */ /* 0x002fea0003c00000 */
.L_x_0:
[----:B------:R-:W-:Y:S05]  /*0290*/  EXIT ;  /* 0x000000000000794d */ /* 0x000fea0003800000 */
.L_x_1:
[----:B------:R-:W-:-:S00]  /*02a0*/  BRA `(.L_x_1) ;  /* 0xfffffffc00fc7947 */ /* 0x000fc0000383ffff */
[----:B------:R-:W-:-:S00]  /*02b0*/  NOP ;  /* 0x0000000000007918 */ /* 0x000fc00000000000 */
        /* <DEDUP_REMOVED lines=12> */
.L_x_2:


//--------------------- .nv.global.init           --------------------------
	.section	.nv.global.init,"aw",@progbits
.nv.global.init:
	.type		$str,@object
	.size		$str,(.L_0 - $str)
$str:
        /*0000*/ 	.byte	0xe7, 0xba, 0xbf, 0xe7, 0xa8, 0x8b, 0xe5, 0x9d, 0x97, 0xe7, 0xbc, 0x96, 0xe5, 0x8f, 0xb7, 0x3a
        /*0010*/ 	.byte	0x20, 0x25, 0x64, 0x2c, 0x20, 0xe5, 0x9d, 0x97, 0xe5, 0x86, 0x85, 0xe7, 0xba, 0xbf, 0xe7, 0xa8
        /*0020*/ 	.byte	0x8b, 0xe7, 0xbc, 0x96, 0xe5, 0x8f, 0xb7, 0x3a, 0x20, 0x25, 0x64, 0x2c, 0x20, 0xe5, 0x85, 0xa8
        /*0030*/ 	.byte	0xe5, 0xb1, 0x80, 0xe7, 0xb4, 0xa2, 0xe5, 0xbc, 0x95, 0x3a, 0x20, 0x25, 0x64, 0x2c, 0x20, 0xe8
        /*0040*/ 	.byte	0xae, 0xa1, 0xe7, 0xae, 0x97, 0x3a, 0x20, 0x25, 0x66, 0x20, 0x2b, 0x20, 0x25, 0x66, 0x20, 0x3d
        /*0050*/ 	.byte	0x20, 0x25, 0x66, 0x0a, 0x00
.L_0:


//--------------------- .nv.shared.reserved.0     --------------------------
	.section	.nv.shared.reserved.0,"aw",@nobits
	.weak		__nv_reservedSMEM_offset_0_alias
	.size		__nv_reservedSMEM_offset_0_alias, 0, 64
	.other		__nv_reservedSMEM_offset_0_alias,@"STO_CUDA_RESERVED_SHARED STV_DEFAULT"
__nv_reservedSMEM_offset_0_alias:
	.zero		0
	.zero		64


//--------------------- .nv.constant0._Z9vectorAddPKfS0_Pfi --------------------------
	.section	.nv.constant0._Z9vectorAddPKfS0_Pfi,"a",@progbits
	.sectionflags	@""
	.align	4
.nv.constant0._Z9vectorAddPKfS0_Pfi:
	.zero		924


//--------------------- SYMBOLS --------------------------

	.type		.nv.reservedSmem.offset0,@object
	.size		.nv.reservedSmem.offset0,0x4
	.type		vprintf,@function
